//
// Generated by NVIDIA NVVM Compiler
//
// Compiler Build ID: CL-36424714
// Cuda compilation tools, release 13.0, V13.0.88
// Based on NVVM 20.0.0
//

.version 9.0
.target sm_100
.address_size 64

	// .globl	_Z20counting_sort_kernelPiS_iiS_S_
.extern .shared .align 16 .b8 temp[];

.visible .entry _Z20counting_sort_kernelPiS_iiS_S_(
	.param .u64 .ptr .align 1 _Z20counting_sort_kernelPiS_iiS_S__param_0,
	.param .u64 .ptr .align 1 _Z20counting_sort_kernelPiS_iiS_S__param_1,
	.param .u32 _Z20counting_sort_kernelPiS_iiS_S__param_2,
	.param .u32 _Z20counting_sort_kernelPiS_iiS_S__param_3,
	.param .u64 .ptr .align 1 _Z20counting_sort_kernelPiS_iiS_S__param_4,
	.param .u64 .ptr .align 1 _Z20counting_sort_kernelPiS_iiS_S__param_5
)
{
	.reg .pred 	%p<7>;
	.reg .b32 	%r<52>;
	.reg .b64 	%rd<16>;

	ld.param.u64 	%rd4, [_Z20counting_sort_kernelPiS_iiS_S__param_1];
	ld.param.u32 	%r18, [_Z20counting_sort_kernelPiS_iiS_S__param_3];
	ld.param.u64 	%rd6, [_Z20counting_sort_kernelPiS_iiS_S__param_4];
	ld.param.u64 	%rd5, [_Z20counting_sort_kernelPiS_iiS_S__param_5];
	cvta.to.global.u64 	%rd1, %rd6;
	mov.u32 	%r20, %ctaid.x;
	mov.u32 	%r21, %ntid.x;
	mov.u32 	%r1, %tid.x;
	mad.lo.s32 	%r2, %r20, %r21, %r1;
	add.s32 	%r3, %r18, 1;
	setp.eq.s32 	%p1, %r1, 0;
	mov.b32 	%r47, 0;
	@%p1 bra 	$L__BB0_2;
	add.s32 	%r22, %r1, -1;
	mul.wide.u32 	%rd7, %r22, 4;
	add.s64 	%rd8, %rd1, %rd7;
	ld.global.u32 	%r47, [%rd8];
$L__BB0_2:
	shl.b32 	%r24, %r1, 2;
	mov.u32 	%r25, temp;
	add.s32 	%r6, %r25, %r24;
	st.shared.u32 	[%r6], %r47;
	setp.lt.s32 	%p2, %r18, 1;
	mov.b32 	%r50, 0;
	@%p2 bra 	$L__BB0_7;
	mov.b32 	%r49, 0;
	mov.b32 	%r48, 1;
$L__BB0_4:
	xor.b32  	%r50, %r49, 1;
	bar.sync 	0;
	mul.lo.s32 	%r10, %r49, %r3;
	shl.b32 	%r28, %r10, 2;
	add.s32 	%r29, %r6, %r28;
	ld.shared.u32 	%r11, [%r29];
	mul.lo.s32 	%r30, %r50, %r3;
	shl.b32 	%r31, %r30, 2;
	add.s32 	%r12, %r6, %r31;
	st.shared.u32 	[%r12], %r11;
	setp.lt.u32 	%p3, %r1, %r48;
	@%p3 bra 	$L__BB0_6;
	add.s32 	%r32, %r10, %r1;
	sub.s32 	%r33, %r32, %r48;
	shl.b32 	%r34, %r33, 2;
	add.s32 	%r36, %r25, %r34;
	ld.shared.u32 	%r37, [%r36];
	add.s32 	%r38, %r11, %r37;
	st.shared.u32 	[%r12], %r38;
$L__BB0_6:
	shl.b32 	%r48, %r48, 1;
	setp.le.s32 	%p4, %r48, %r18;
	mov.u32 	%r49, %r50;
	@%p4 bra 	$L__BB0_4;
$L__BB0_7:
	cvta.to.global.u64 	%rd9, %rd5;
	bar.sync 	0;
	mul.lo.s32 	%r39, %r50, %r3;
	shl.b32 	%r40, %r39, 2;
	add.s32 	%r41, %r6, %r40;
	ld.shared.u32 	%r42, [%r41];
	mul.wide.u32 	%rd10, %r1, 4;
	add.s64 	%rd11, %rd9, %rd10;
	st.global.u32 	[%rd11], %r42;
	mul.wide.s32 	%rd12, %r2, 4;
	add.s64 	%rd13, %rd9, %rd12;
	ld.global.u32 	%r15, [%rd13];
	add.s64 	%rd2, %rd1, %rd12;
	ld.global.u32 	%r43, [%rd2];
	setp.lt.s32 	%p5, %r43, 1;
	@%p5 bra 	$L__BB0_10;
	cvta.to.global.u64 	%rd3, %rd4;
	mov.b32 	%r51, 0;
$L__BB0_9:
	add.s32 	%r45, %r51, %r15;
	mul.wide.s32 	%rd14, %r45, 4;
	add.s64 	%rd15, %rd3, %rd14;
	st.global.u32 	[%rd15], %r2;
	add.s32 	%r51, %r51, 1;
	ld.global.u32 	%r46, [%rd2];
	setp.lt.s32 	%p6, %r51, %r46;
	@%p6 bra 	$L__BB0_9;
$L__BB0_10:
	ret;

}
	// .globl	_Z11hist_kernelPiiS_
.visible .entry _Z11hist_kernelPiiS_(
	.param .u64 .ptr .align 1 _Z11hist_kernelPiiS__param_0,
	.param .u32 _Z11hist_kernelPiiS__param_1,
	.param .u64 .ptr .align 1 _Z11hist_kernelPiiS__param_2
)
{
	.reg .pred 	%p<7>;
	.reg .b32 	%r<59>;
	.reg .b64 	%rd<15>;

	ld.param.u64 	%rd3, [_Z11hist_kernelPiiS__param_0];
	ld.param.u32 	%r14, [_Z11hist_kernelPiiS__param_1];
	ld.param.u64 	%rd2, [_Z11hist_kernelPiiS__param_2];
	cvta.to.global.u64 	%rd1, %rd3;
	mov.u32 	%r1, %tid.x;
	shl.b32 	%r15, %r1, 2;
	mov.u32 	%r16, temp;
	add.s32 	%r2, %r16, %r15;
	mov.b32 	%r17, 0;
	st.shared.u32 	[%r2], %r17;
	bar.sync 	0;
	mov.u32 	%r18, %ctaid.x;
	mov.u32 	%r19, %ntid.x;
	mad.lo.s32 	%r57, %r18, %r19, %r1;
	mov.u32 	%r20, %nctaid.x;
	mul.lo.s32 	%r4, %r19, %r20;
	setp.ge.s32 	%p1, %r57, %r14;
	@%p1 bra 	$L__BB1_7;
	add.s32 	%r21, %r57, %r4;
	max.s32 	%r22, %r14, %r21;
	setp.lt.s32 	%p2, %r21, %r14;
	selp.u32 	%r23, 1, 0, %p2;
	add.s32 	%r24, %r21, %r23;
	sub.s32 	%r25, %r22, %r24;
	div.u32 	%r26, %r25, %r4;
	add.s32 	%r5, %r26, %r23;
	and.b32  	%r27, %r5, 3;
	setp.eq.s32 	%p3, %r27, 3;
	@%p3 bra 	$L__BB1_4;
	add.s32 	%r28, %r5, 1;
	and.b32  	%r29, %r28, 3;
	neg.s32 	%r55, %r29;
$L__BB1_3:
	.pragma "nounroll";
	mul.wide.s32 	%rd4, %r57, 4;
	add.s64 	%rd5, %rd1, %rd4;
	ld.global.u32 	%r30, [%rd5];
	shl.b32 	%r31, %r30, 2;
	add.s32 	%r33, %r16, %r31;
	atom.shared.add.u32 	%r34, [%r33], 1;
	add.s32 	%r57, %r57, %r4;
	add.s32 	%r55, %r55, 1;
	setp.ne.s32 	%p4, %r55, 0;
	@%p4 bra 	$L__BB1_3;
$L__BB1_4:
	setp.lt.u32 	%p5, %r5, 3;
	@%p5 bra 	$L__BB1_7;
	mul.wide.s32 	%rd8, %r4, 4;
	shl.b32 	%r52, %r4, 2;
$L__BB1_6:
	mul.wide.s32 	%rd6, %r57, 4;
	add.s64 	%rd7, %rd1, %rd6;
	ld.global.u32 	%r35, [%rd7];
	shl.b32 	%r36, %r35, 2;
	add.s32 	%r38, %r16, %r36;
	atom.shared.add.u32 	%r39, [%r38], 1;
	add.s64 	%rd9, %rd7, %rd8;
	ld.global.u32 	%r40, [%rd9];
	shl.b32 	%r41, %r40, 2;
	add.s32 	%r42, %r16, %r41;
	atom.shared.add.u32 	%r43, [%r42], 1;
	add.s64 	%rd10, %rd9, %rd8;
	ld.global.u32 	%r44, [%rd10];
	shl.b32 	%r45, %r44, 2;
	add.s32 	%r46, %r16, %r45;
	atom.shared.add.u32 	%r47, [%r46], 1;
	add.s64 	%rd11, %rd10, %rd8;
	ld.global.u32 	%r48, [%rd11];
	shl.b32 	%r49, %r48, 2;
	add.s32 	%r50, %r16, %r49;
	atom.shared.add.u32 	%r51, [%r50], 1;
	add.s32 	%r57, %r52, %r57;
	setp.lt.s32 	%p6, %r57, %r14;
	@%p6 bra 	$L__BB1_6;
$L__BB1_7:
	cvta.to.global.u64 	%rd12, %rd2;
	bar.sync 	0;
	mul.wide.u32 	%rd13, %r1, 4;
	add.s64 	%rd14, %rd12, %rd13;
	ld.shared.u32 	%r53, [%r2];
	atom.global.add.u32 	%r54, [%rd14], %r53;
	ret;

}


// ===== COMPILED SASS (sm_100) =====

	.target	sm_100

	.elftype	@"ET_EXEC"


//--------------------- .note.nv.tkinfo           --------------------------
	.section	.note.nv.tkinfo,"",@"SHT_NOTE"
	.sectionflags	@"SHF_NOTE_NV_TKINFO"
	.tkinfo
        /*0018*/ 	.word	0x00000002
        /*0030*/ 	.string	""
        /*0030*/ 	.string	"ptxas"
        /*0030*/ 	.string	"Cuda compilation tools, release 13.0, V13.0.88"
        /*0030*/ 	.string	"Build cuda_13.0.r13.0/compiler.36424714_0"
        /*0030*/ 	.string	"-arch sm_100 -m 64 "



//--------------------- .note.nv.cuinfo           --------------------------
	.section	.note.nv.cuinfo,"",@"SHT_NOTE"
	.sectionflags	@"SHF_NOTE_NV_CUINFO"
        /*0018*/ 	.short	0x0002
        /*001a*/ 	.short	0x0064
        /*001c*/ 	.short	0x0082
	.zero		2


//--------------------- .nv.info                  --------------------------
	.section	.nv.info,"",@"SHT_CUDA_INFO"
	.align	4


	//----- nvinfo : EIATTR_REGCOUNT
	.align		4
        /*0000*/ 	.byte	0x04, 0x2f
        /*0002*/ 	.short	(.L_1 - .L_0)
	.align		4
.L_0:
        /*0004*/ 	.word	index@(_Z20counting_sort_kernelPiS_iiS_S_)
        /*0008*/ 	.word	0x0000000e


	//----- nvinfo : EIATTR_FRAME_SIZE
	.align		4
.L_1:
        /*000c*/ 	.byte	0x04, 0x11
        /*000e*/ 	.short	(.L_3 - .L_2)
	.align		4
.L_2:
        /*0010*/ 	.word	index@(_Z20counting_sort_kernelPiS_iiS_S_)
        /*0014*/ 	.word	0x00000000


	//----- nvinfo : EIATTR_REGCOUNT
	.align		4
.L_3:
        /*0018*/ 	.byte	0x04, 0x2f
        /*001a*/ 	.short	(.L_5 - .L_4)
	.align		4
.L_4:
        /*001c*/ 	.word	index@(_Z11hist_kernelPiiS_)
        /*0020*/ 	.word	0x00000015


	//----- nvinfo : EIATTR_FRAME_SIZE
	.align		4
.L_5:
        /*0024*/ 	.byte	0x04, 0x11
        /*0026*/ 	.short	(.L_7 - .L_6)
	.align		4
.L_6:
        /*0028*/ 	.word	index@(_Z11hist_kernelPiiS_)
        /*002c*/ 	.word	0x00000000


	//----- nvinfo : EIATTR_MIN_STACK_SIZE
	.align		4
.L_7:
        /*0030*/ 	.byte	0x04, 0x12
        /*0032*/ 	.short	(.L_9 - .L_8)
	.align		4
.L_8:
        /*0034*/ 	.word	index@(_Z11hist_kernelPiiS_)
        /*0038*/ 	.word	0x00000000


	//----- nvinfo : EIATTR_MIN_STACK_SIZE
	.align		4
.L_9:
        /*003c*/ 	.byte	0x04, 0x12
        /*003e*/ 	.short	(.L_11 - .L_10)
	.align		4
.L_10:
        /*0040*/ 	.word	index@(_Z20counting_sort_kernelPiS_iiS_S_)
        /*0044*/ 	.word	0x00000000
.L_11:


//--------------------- .nv.compat                --------------------------
	.section	.nv.compat,"",@"SHT_CUDA_COMPAT_INFO"
	.align	4
        /*0000*/ 	.byte	0x02, 0x09, 0x00, 0x00, 0x02, 0x02, 0x01, 0x00, 0x02, 0x05, 0x05, 0x00, 0x03, 0x07, 0x01, 0x01
        /*0010*/ 	.byte	0x02, 0x03, 0x00, 0x00, 0x02, 0x06, 0x01, 0x00, 0x04, 0x0b, 0x08, 0x00, 0x09, 0x00, 0x00, 0x00
        /*0020*/ 	.byte	0x00, 0x00, 0x00, 0x00


//--------------------- .nv.info._Z11hist_kernelPiiS_ --------------------------
	.section	.nv.info._Z11hist_kernelPiiS_,"",@"SHT_CUDA_INFO"
	.sectionflags	@""
	.align	4


	//----- nvinfo : EIATTR_CUDA_API_VERSION
	.align		4
        /*0000*/ 	.byte	0x04, 0x37
        /*0002*/ 	.short	(.L_13 - .L_12)
.L_12:
        /*0004*/ 	.word	0x00000082


	//----- nvinfo : EIATTR_KPARAM_INFO
	.align		4
.L_13:
        /*0008*/ 	.byte	0x04, 0x17
        /*000a*/ 	.short	(.L_15 - .L_14)
.L_14:
        /*000c*/ 	.word	0x00000000
        /*0010*/ 	.short	0x0002
        /*0012*/ 	.short	0x0010
        /*0014*/ 	.byte	0x00, 0xf5, 0x21, 0x00


	//----- nvinfo : EIATTR_KPARAM_INFO
	.align		4
.L_15:
        /*0018*/ 	.byte	0x04, 0x17
        /*001a*/ 	.short	(.L_17 - .L_16)
.L_16:
        /*001c*/ 	.word	0x00000000
        /*0020*/ 	.short	0x0001
        /*0022*/ 	.short	0x0008
        /*0024*/ 	.byte	0x00, 0xf0, 0x11, 0x00


	//----- nvinfo : EIATTR_KPARAM_INFO
	.align		4
.L_17:
        /*0028*/ 	.byte	0x04, 0x17
        /*002a*/ 	.short	(.L_19 - .L_18)
.L_18:
        /*002c*/ 	.word	0x00000000
        /*0030*/ 	.short	0x0000
        /*0032*/ 	.short	0x0000
        /*0034*/ 	.byte	0x00, 0xf5, 0x21, 0x00


	//----- nvinfo : EIATTR_SPARSE_MMA_MASK
	.align		4
.L_19:
        /*0038*/ 	.byte	0x03, 0x50
        /*003a*/ 	.short	0x0000


	//----- nvinfo : EIATTR_MAXREG_COUNT
	.align		4
        /*003c*/ 	.byte	0x03, 0x1b
        /*003e*/ 	.short	0x00ff


	//----- nvinfo : EIATTR_NUM_BARRIERS
	.align		4
        /*0040*/ 	.byte	0x02, 0x4c
        /*0042*/ 	.byte	0x01
	.zero		1


	//----- nvinfo : EIATTR_MERCURY_ISA_VERSION
	.align		4
        /*0044*/ 	.byte	0x03, 0x5f
        /*0046*/ 	.short	0x0101


	//----- nvinfo : EIATTR_VRC_CTA_INIT_COUNT
	.align		4
        /*0048*/ 	.byte	0x02, 0x4a
	.zero		1
	.zero		1


	//----- nvinfo : EIATTR_EXIT_INSTR_OFFSETS
	.align		4
        /*004c*/ 	.byte	0x04, 0x1c
        /*004e*/ 	.short	(.L_21 - .L_20)


	//   ....[0]....
.L_20:
        /*0050*/ 	.word	0x00000570


	//----- nvinfo : EIATTR_CRS_STACK_SIZE
	.align		4
.L_21:
        /*0054*/ 	.byte	0x04, 0x1e
        /*0056*/ 	.short	(.L_23 - .L_22)
.L_22:
        /*0058*/ 	.word	0x00000000


	//----- nvinfo : EIATTR_CBANK_PARAM_SIZE
	.align		4
.L_23:
        /*005c*/ 	.byte	0x03, 0x19
        /*005e*/ 	.short	0x0018


	//----- nvinfo : EIATTR_PARAM_CBANK
	.align		4
        /*0060*/ 	.byte	0x04, 0x0a
        /*0062*/ 	.short	(.L_25 - .L_24)
	.align		4
.L_24:
        /*0064*/ 	.word	index@(.nv.constant0._Z11hist_kernelPiiS_)
        /*0068*/ 	.short	0x0380
        /*006a*/ 	.short	0x0018


	//----- nvinfo : EIATTR_SW_WAR
	.align		4
.L_25:
        /*006c*/ 	.byte	0x04, 0x36
        /*006e*/ 	.short	(.L_27 - .L_26)
.L_26:
        /*0070*/ 	.word	0x00000008
.L_27:


//--------------------- .nv.info._Z20counting_sort_kernelPiS_iiS_S_ --------------------------
	.section	.nv.info._Z20counting_sort_kernelPiS_iiS_S_,"",@"SHT_CUDA_INFO"
	.sectionflags	@""
	.align	4


	//----- nvinfo : EIATTR_CUDA_API_VERSION
	.align		4
        /*0000*/ 	.byte	0x04, 0x37
        /*0002*/ 	.short	(.L_29 - .L_28)
.L_28:
        /*0004*/ 	.word	0x00000082


	//----- nvinfo : EIATTR_KPARAM_INFO
	.align		4
.L_29:
        /*0008*/ 	.byte	0x04, 0x17
        /*000a*/ 	.short	(.L_31 - .L_30)
.L_30:
        /*000c*/ 	.word	0x00000000
        /*0010*/ 	.short	0x0005
        /*0012*/ 	.short	0x0020
        /*0014*/ 	.byte	0x00, 0xf5, 0x21, 0x00


	//----- nvinfo : EIATTR_KPARAM_INFO
	.align		4
.L_31:
        /*0018*/ 	.byte	0x04, 0x17
        /*001a*/ 	.short	(.L_33 - .L_32)
.L_32:
        /*001c*/ 	.word	0x00000000
        /*0020*/ 	.short	0x0004
        /*0022*/ 	.short	0x0018
        /*0024*/ 	.byte	0x00, 0xf5, 0x21, 0x00


	//----- nvinfo : EIATTR_KPARAM_INFO
	.align		4
.L_33:
        /*0028*/ 	.byte	0x04, 0x17
        /*002a*/ 	.short	(.L_35 - .L_34)
.L_34:
        /*002c*/ 	.word	0x00000000
        /*0030*/ 	.short	0x0003
        /*0032*/ 	.short	0x0014
        /*0034*/ 	.byte	0x00, 0xf0, 0x11, 0x00


	//----- nvinfo : EIATTR_KPARAM_INFO
	.align		4
.L_35:
        /*0038*/ 	.byte	0x04, 0x17
        /*003a*/ 	.short	(.L_37 - .L_36)
.L_36:
        /*003c*/ 	.word	0x00000000
        /*0040*/ 	.short	0x0002
        /*0042*/ 	.short	0x0010
        /*0044*/ 	.byte	0x00, 0xf0, 0x11, 0x00


	//----- nvinfo : EIATTR_KPARAM_INFO
	.align		4
.L_37:
        /*0048*/ 	.byte	0x04, 0x17
        /*004a*/ 	.short	(.L_39 - .L_38)
.L_38:
        /*004c*/ 	.word	0x00000000
        /*0050*/ 	.short	0x0001
        /*0052*/ 	.short	0x0008
        /*0054*/ 	.byte	0x00, 0xf5, 0x21, 0x00


	//----- nvinfo : EIATTR_KPARAM_INFO
	.align		4
.L_39:
        /*0058*/ 	.byte	0x04, 0x17
        /*005a*/ 	.short	(.L_41 - .L_40)
.L_40:
        /*005c*/ 	.word	0x00000000
        /*0060*/ 	.short	0x0000
        /*0062*/ 	.short	0x0000
        /*0064*/ 	.byte	0x00, 0xf5, 0x21, 0x00


	//----- nvinfo : EIATTR_SPARSE_MMA_MASK
	.align		4
.L_41:
        /*0068*/ 	.byte	0x03, 0x50
        /*006a*/ 	.short	0x0000


	//----- nvinfo : EIATTR_MAXREG_COUNT
	.align		4
        /*006c*/ 	.byte	0x03, 0x1b
        /*006e*/ 	.short	0x00ff


	//----- nvinfo : EIATTR_NUM_BARRIERS
	.align		4
        /*0070*/ 	.byte	0x02, 0x4c
        /*0072*/ 	.byte	0x01
	.zero		1


	//----- nvinfo : EIATTR_MERCURY_ISA_VERSION
	.align		4
        /*0074*/ 	.byte	0x03, 0x5f
        /*0076*/ 	.short	0x0101


	//----- nvinfo : EIATTR_VRC_CTA_INIT_COUNT
	.align		4
        /*0078*/ 	.byte	0x02, 0x4a
	.zero		1
	.zero		1


	//----- nvinfo : EIATTR_EXIT_INSTR_OFFSETS
	.align		4
        /*007c*/ 	.byte	0x04, 0x1c
        /*007e*/ 	.short	(.L_43 - .L_42)


	//   ....[0]....
.L_42:
        /*0080*/ 	.word	0x00000350


	//   ....[1]....
        /*0084*/ 	.word	0x00000410


	//----- nvinfo : EIATTR_CRS_STACK_SIZE
	.align		4
.L_43:
        /*0088*/ 	.byte	0x04, 0x1e
        /*008a*/ 	.short	(.L_45 - .L_44)
.L_44:
        /*008c*/ 	.word	0x00000000


	//----- nvinfo : EIATTR_CBANK_PARAM_SIZE
	.align		4
.L_45:
        /*0090*/ 	.byte	0x03, 0x19
        /*0092*/ 	.short	0x0028


	//----- nvinfo : EIATTR_PARAM_CBANK
	.align		4
        /*0094*/ 	.byte	0x04, 0x0a
        /*0096*/ 	.short	(.L_47 - .L_46)
	.align		4
.L_46:
        /*0098*/ 	.word	index@(.nv.constant0._Z20counting_sort_kernelPiS_iiS_S_)
        /*009c*/ 	.short	0x0380
        /*009e*/ 	.short	0x0028


	//----- nvinfo : EIATTR_SW_WAR
	.align		4
.L_47:
        /*00a0*/ 	.byte	0x04, 0x36
        /*00a2*/ 	.short	(.L_49 - .L_48)
.L_48:
        /*00a4*/ 	.word	0x00000008
.L_49:


//--------------------- .nv.callgraph             --------------------------
	.section	.nv.callgraph,"",@"SHT_CUDA_CALLGRAPH"
	.align	4
	.sectionentsize	8
	.align		4
        /*0000*/ 	.word	0x00000000
	.align		4
        /*0004*/ 	.word	0xffffffff
	.align		4
        /*0008*/ 	.word	0x00000000
	.align		4
        /*000c*/ 	.word	0xfffffffe
	.align		4
        /*0010*/ 	.word	0x00000000
	.align		4
        /*0014*/ 	.word	0xfffffffd
	.align		4
        /*0018*/ 	.word	0x00000000
	.align		4
        /*001c*/ 	.word	0xfffffffc


//--------------------- .text._Z11hist_kernelPiiS_ --------------------------
	.section	.text._Z11hist_kernelPiiS_,"ax",@progbits
	.align	128
        .global         _Z11hist_kernelPiiS_
        .type           _Z11hist_kernelPiiS_,@function
        .size           _Z11hist_kernelPiiS_,(.L_x_11 - _Z11hist_kernelPiiS_)
        .other          _Z11hist_kernelPiiS_,@"STO_CUDA_ENTRY STV_DEFAULT"
_Z11hist_kernelPiiS_:
.text._Z11hist_kernelPiiS_:
[----:B------:R-:W-:Y:S01]  /*0000*/  LDC R1, c[0x0][0x37c] ;  /* 0x0000df00ff017b82 */ /* 0x000fe20000000800 */
[----:B------:R-:W0:Y:S07]  /*0010*/  S2R R0, SR_TID.X ;  /* 0x0000000000007919 */ /* 0x000e2e0000002100 */
[----:B------:R-:W1:Y:S01]  /*0020*/  S2UR UR5, SR_CgaCtaId ;  /* 0x00000000000579c3 */ /* 0x000e620000008800 */
[----:B------:R-:W2:Y:S01]  /*0030*/  LDCU UR9, c[0x0][0x388] ;  /* 0x00007100ff0977ac */ /* 0x000ea20008000800 */
[----:B------:R-:W-:Y:S01]  /*0040*/  BSSY.RECONVERGENT B0, `(.L_x_0) ;  /* 0x000004d000007945 */ /* 0x000fe20003800200 */
[----:B------:R-:W-:Y:S01]  /*0050*/  UMOV UR4, 0x400 ;  /* 0x0000040000047882 */ /* 0x000fe20000000000 */
[----:B------:R-:W3:Y:S04]  /*0060*/  LDCU.64 UR6, c[0x0][0x358] ;  /* 0x00006b00ff0677ac */ /* 0x000ee80008000a00 */
[----:B------:R-:W4:Y:S08]  /*0070*/  S2UR UR8, SR_CTAID.X ;  /* 0x00000000000879c3 */ /* 0x000f300000002500 */
[----:B------:R-:W4:Y:S01]  /*0080*/  LDC R5, c[0x0][0x360] ;  /* 0x0000d800ff057b82 */ /* 0x000f220000000800 */
[----:B-1----:R-:W-:Y:S01]  /*0090*/  ULEA UR4, UR5, UR4, 0x18 ;  /* 0x0000000405047291 */ /* 0x002fe2000f8ec0ff */
[----:B------:R-:W1:Y:S05]  /*00a0*/  LDCU UR5, c[0x0][0x370] ;  /* 0x00006e00ff0577ac */ /* 0x000e6a0008000800 */
[----:B0-----:R-:W-:-:S05]  /*00b0*/  LEA R3, R0, UR4, 0x2 ;  /* 0x0000000400037c11 */ /* 0x001fca000f8e10ff */
[----:B------:R0:W-:Y:S01]  /*00c0*/  STS [R3], RZ ;  /* 0x000000ff03007388 */ /* 0x0001e20000000800 */
[C---:B----4-:R-:W-:Y:S02]  /*00d0*/  IMAD R7, R5.reuse, UR8, R0 ;  /* 0x0000000805077c24 */ /* 0x050fe4000f8e0200 */
[----:B-1----:R-:W-:Y:S01]  /*00e0*/  IMAD R2, R5, UR5, RZ ;  /* 0x0000000505027c24 */ /* 0x002fe2000f8e02ff */
[----:B------:R-:W-:Y:S02]  /*00f0*/  BAR.SYNC.DEFER_BLOCKING 0x0 ;  /* 0x0000000000007b1d */ /* 0x000fe40000010000 */
[----:B--2---:R-:W-:-:S13]  /*0100*/  ISETP.GE.AND P0, PT, R7, UR9, PT ;  /* 0x0000000907007c0c */ /* 0x004fda000bf06270 */
[----:B0--3--:R-:W-:Y:S05]  /*0110*/  @P0 BRA `(.L_x_1) ;  /* 0x0000000000fc0947 */ /* 0x009fea0003800000 */
[----:B------:R-:W0:Y:S01]  /*0120*/  I2F.U32.RP R10, R2 ;  /* 0x00000002000a7306 */ /* 0x000e220000209000 */
[C---:B------:R-:W-:Y:S01]  /*0130*/  IMAD.IADD R6, R2.reuse, 0x1, R7 ;  /* 0x0000000102067824 */ /* 0x040fe200078e0207 */
[----:B------:R-:W-:Y:S01]  /*0140*/  ISETP.NE.U32.AND P2, PT, R2, RZ, PT ;  /* 0x000000ff0200720c */ /* 0x000fe20003f45070 */
[----:B------:R-:W-:Y:S01]  /*0150*/  IMAD.MOV R11, RZ, RZ, -R2 ;  /* 0x000000ffff0b7224 */ /* 0x000fe200078e0a02 */
[----:B------:R-:W-:Y:S02]  /*0160*/  BSSY.RECONVERGENT B1, `(.L_x_2) ;  /* 0x0000026000017945 */ /* 0x000fe40003800200 */
[C---:B------:R-:W-:Y:S02]  /*0170*/  ISETP.GE.AND P0, PT, R6.reuse, UR9, PT ;  /* 0x0000000906007c0c */ /* 0x040fe4000bf06270 */
[----:B------:R-:W-:Y:S02]  /*0180*/  VIMNMX R9, PT, PT, R6, UR9, !PT ;  /* 0x0000000906097c48 */ /* 0x000fe4000ffe0100 */
[----:B------:R-:W-:-:S04]  /*0190*/  SEL R8, RZ, 0x1, P0 ;  /* 0x00000001ff087807 */ /* 0x000fc80000000000 */
[----:B------:R-:W-:Y:S01]  /*01a0*/  IADD3 R9, PT, PT, R9, -R6, -R8 ;  /* 0x8000000609097210 */ /* 0x000fe20007ffe808 */
[----:B0-----:R-:W0:Y:S02]  /*01b0*/  MUFU.RCP R10, R10 ;  /* 0x0000000a000a7308 */ /* 0x001e240000001000 */
[----:B0-----:R-:W-:-:S06]  /*01c0*/  VIADD R4, R10, 0xffffffe ;  /* 0x0ffffffe0a047836 */ /* 0x001fcc0000000000 */
[----:B------:R0:W1:Y:S02]  /*01d0*/  F2I.FTZ.U32.TRUNC.NTZ R5, R4 ;  /* 0x0000000400057305 */ /* 0x000064000021f000 */
[----:B0-----:R-:W-:Y:S02]  /*01e0*/  HFMA2 R4, -RZ, RZ, 0, 0 ;  /* 0x00000000ff047431 */ /* 0x001fe400000001ff */
[----:B-1----:R-:W-:-:S04]  /*01f0*/  IMAD R11, R11, R5, RZ ;  /* 0x000000050b0b7224 */ /* 0x002fc800078e02ff */
[----:B------:R-:W-:-:S06]  /*0200*/  IMAD.HI.U32 R10, R5, R11, R4 ;  /* 0x0000000b050a7227 */ /* 0x000fcc00078e0004 */
[----:B------:R-:W-:-:S04]  /*0210*/  IMAD.HI.U32 R11, R10, R9, RZ ;  /* 0x000000090a0b7227 */ /* 0x000fc800078e00ff */
[----:B------:R-:W-:-:S04]  /*0220*/  IMAD.MOV R4, RZ, RZ, -R11 ;  /* 0x000000ffff047224 */ /* 0x000fc800078e0a0b */
[----:B------:R-:W-:Y:S02]  /*0230*/  IMAD R9, R2, R4, R9 ;  /* 0x0000000402097224 */ /* 0x000fe400078e0209 */
[----:B------:R-:W0:Y:S03]  /*0240*/  LDC.64 R4, c[0x0][0x380] ;  /* 0x0000e000ff047b82 */ /* 0x000e260000000a00 */
[----:B------:R-:W-:-:S13]  /*0250*/  ISETP.GE.U32.AND P0, PT, R9, R2, PT ;  /* 0x000000020900720c */ /* 0x000fda0003f06070 */
[----:B------:R-:W-:Y:S01]  /*0260*/  @P0 IMAD.IADD R9, R9, 0x1, -R2 ;  /* 0x0000000109090824 */ /* 0x000fe200078e0a02 */
[----:B------:R-:W-:-:S04]  /*0270*/  @P0 IADD3 R11, PT, PT, R11, 0x1, RZ ;  /* 0x000000010b0b0810 */ /* 0x000fc80007ffe0ff */
[----:B------:R-:W-:-:S13]  /*0280*/  ISETP.GE.U32.AND P1, PT, R9, R2, PT ;  /* 0x000000020900720c */ /* 0x000fda0003f26070 */
[----:B------:R-:W-:Y:S01]  /*0290*/  @P1 VIADD R11, R11, 0x1 ;  /* 0x000000010b0b1836 */ /* 0x000fe20000000000 */
[----:B------:R-:W-:-:S05]  /*02a0*/  @!P2 LOP3.LUT R11, RZ, R2, RZ, 0x33, !PT ;  /* 0x00000002ff0ba212 */ /* 0x000fca00078e33ff */
[----:B------:R-:W-:-:S05]  /*02b0*/  IMAD.IADD R6, R8, 0x1, R11 ;  /* 0x0000000108067824 */ /* 0x000fca00078e020b */
[C---:B------:R-:W-:Y:S02]  /*02c0*/  LOP3.LUT R8, R6.reuse, 0x3, RZ, 0xc0, !PT ;  /* 0x0000000306087812 */ /* 0x040fe400078ec0ff */
[----:B------:R-:W-:Y:S02]  /*02d0*/  ISETP.GE.U32.AND P1, PT, R6, 0x3, PT ;  /* 0x000000030600780c */ /* 0x000fe40003f26070 */
[----:B------:R-:W-:-:S13]  /*02e0*/  ISETP.NE.AND P0, PT, R8, 0x3, PT ;  /* 0x000000030800780c */ /* 0x000fda0003f05270 */
[----:B0-----:R-:W-:Y:S05]  /*02f0*/  @!P0 BRA `(.L_x_3) ;  /* 0x0000000000308947 */ /* 0x001fea0003800000 */
[----:B------:R-:W0:Y:S01]  /*0300*/  LDC.64 R10, c[0x0][0x380] ;  /* 0x0000e000ff0a7b82 */ /* 0x000e220000000a00 */
[----:B------:R-:W-:-:S04]  /*0310*/  IADD3 R6, PT, PT, R6, 0x1, RZ ;  /* 0x0000000106067810 */ /* 0x000fc80007ffe0ff */
[----:B------:R-:W-:-:S05]  /*0320*/  LOP3.LUT R6, R6, 0x3, RZ, 0xc0, !PT ;  /* 0x0000000306067812 */ /* 0x000fca00078ec0ff */
[----:B------:R-:W-:-:S07]  /*0330*/  IMAD.MOV R6, RZ, RZ, -R6 ;  /* 0x000000ffff067224 */ /* 0x000fce00078e0a06 */
.L_x_4:
[----:B0-----:R-:W-:-:S06]  /*0340*/  IMAD.WIDE R8, R7, 0x4, R10 ;  /* 0x0000000407087825 */ /* 0x001fcc00078e020a */
[----:B------:R-:W2:Y:S01]  /*0350*/  LDG.E R8, desc[UR6][R8.64] ;  /* 0x0000000608087981 */ /* 0x000ea2000c1e1900 */
[----:B------:R-:W-:Y:S01]  /*0360*/  VIADD R6, R6, 0x1 ;  /* 0x0000000106067836 */ /* 0x000fe20000000000 */
[----:B------:R-:W-:-:S04]  /*0370*/  IADD3 R7, PT, PT, R2, R7, RZ ;  /* 0x0000000702077210 */ /* 0x000fc80007ffe0ff */
[----:B------:R-:W-:Y:S02]  /*0380*/  ISETP.NE.AND P0, PT, R6, RZ, PT ;  /* 0x000000ff0600720c */ /* 0x000fe40003f05270 */
[----:B-12---:R-:W-:-:S05]  /*0390*/  LEA R12, R8, UR4, 0x2 ;  /* 0x00000004080c7c11 */ /* 0x006fca000f8e10ff */
[----:B------:R1:W-:Y:S06]  /*03a0*/  ATOMS.POPC.INC.32 RZ, [R12+URZ] ;  /* 0x000000000cff7f8c */ /* 0x0003ec000d8000ff */
[----:B------:R-:W-:Y:S05]  /*03b0*/  @P0 BRA `(.L_x_4) ;  /* 0xfffffffc00e00947 */ /* 0x000fea000383ffff */
.L_x_3:
[----:B------:R-:W-:Y:S05]  /*03c0*/  BSYNC.RECONVERGENT B1 ;  /* 0x0000000000017941 */ /* 0x000fea0003800200 */
.L_x_2:
[----:B------:R-:W-:Y:S05]  /*03d0*/  @!P1 BRA `(.L_x_1) ;  /* 0x00000000004c9947 */ /* 0x000fea0003800000 */
.L_x_5:
[----:B------:R-:W-:-:S04]  /*03e0*/  IMAD.WIDE R14, R7, 0x4, R4 ;  /* 0x00000004070e7825 */ /* 0x000fc800078e0204 */
[C---:B------:R-:W-:Y:S02]  /*03f0*/  IMAD.WIDE R8, R2.reuse, 0x4, R14 ;  /* 0x0000000402087825 */ /* 0x040fe400078e020e */
[----:B------:R-:W2:Y:S02]  /*0400*/  LDG.E R14, desc[UR6][R14.64] ;  /* 0x000000060e0e7981 */ /* 0x000ea4000c1e1900 */
[C---:B------:R-:W-:Y:S02]  /*0410*/  IMAD.WIDE R10, R2.reuse, 0x4, R8 ;  /* 0x00000004020a7825 */ /* 0x040fe400078e0208 */
[----:B------:R-:W3:Y:S02]  /*0420*/  LDG.E R8, desc[UR6][R8.64] ;  /* 0x0000000608087981 */ /* 0x000ee4000c1e1900 */
[C---:B-1----:R-:W-:Y:S02]  /*0430*/  IMAD.WIDE R12, R2.reuse, 0x4, R10 ;  /* 0x00000004020c7825 */ /* 0x042fe400078e020a */
[----:B------:R-:W4:Y:S04]  /*0440*/  LDG.E R10, desc[UR6][R10.64] ;  /* 0x000000060a0a7981 */ /* 0x000f28000c1e1900 */
[----:B------:R-:W5:Y:S01]  /*0450*/  LDG.E R12, desc[UR6][R12.64] ;  /* 0x000000060c0c7981 */ /* 0x000f62000c1e1900 */
[----:B------:R-:W-:-:S05]  /*0460*/  IMAD R7, R2, 0x4, R7 ;  /* 0x0000000402077824 */ /* 0x000fca00078e0207 */
[----:B------:R-:W-:Y:S02]  /*0470*/  ISETP.GE.AND P0, PT, R7, UR9, PT ;  /* 0x0000000907007c0c */ /* 0x000fe4000bf06270 */
[----:B0-2---:R-:W-:-:S05]  /*0480*/  LEA R6, R14, UR4, 0x2 ;  /* 0x000000040e067c11 */ /* 0x005fca000f8e10ff */
[----:B------:R0:W-:Y:S01]  /*0490*/  ATOMS.POPC.INC.32 RZ, [R6+URZ] ;  /* 0x0000000006ff7f8c */ /* 0x0001e2000d8000ff */
[----:B---3--:R-:W-:-:S05]  /*04a0*/  LEA R16, R8, UR4, 0x2 ;  /* 0x0000000408107c11 */ /* 0x008fca000f8e10ff */
[----:B------:R0:W-:Y:S01]  /*04b0*/  ATOMS.POPC.INC.32 RZ, [R16+URZ] ;  /* 0x0000000010ff7f8c */ /* 0x0001e2000d8000ff */
[----:B----4-:R-:W-:Y:S02]  /*04c0*/  LEA R17, R10, UR4, 0x2 ;  /* 0x000000040a117c11 */ /* 0x010fe4000f8e10ff */
[----:B-----5:R-:W-:-:S03]  /*04d0*/  LEA R18, R12, UR4, 0x2 ;  /* 0x000000040c127c11 */ /* 0x020fc6000f8e10ff */
[----:B------:R0:W-:Y:S04]  /*04e0*/  ATOMS.POPC.INC.32 RZ, [R17+URZ] ;  /* 0x0000000011ff7f8c */ /* 0x0001e8000d8000ff */
[----:B------:R0:W-:Y:S01]  /*04f0*/  ATOMS.POPC.INC.32 RZ, [R18+URZ] ;  /* 0x0000000012ff7f8c */ /* 0x0001e2000d8000ff */
[----:B------:R-:W-:Y:S05]  /*0500*/  @!P0 BRA `(.L_x_5) ;  /* 0xfffffffc00b48947 */ /* 0x000fea000383ffff */
.L_x_1:
[----:B------:R-:W-:Y:S05]  /*0510*/  BSYNC.RECONVERGENT B0 ;  /* 0x0000000000007941 */ /* 0x000fea0003800200 */
.L_x_0:
[----:B------:R-:W-:Y:S08]  /*0520*/  BAR.SYNC.DEFER_BLOCKING 0x0 ;  /* 0x0000000000007b1d */ /* 0x000ff00000010000 */
[----:B------:R-:W2:Y:S01]  /*0530*/  LDC.64 R4, c[0x0][0x390] ;  /* 0x0000e400ff047b82 */ /* 0x000ea20000000a00 */
[----:B------:R-:W3:Y:S01]  /*0540*/  LDS R3, [R3] ;  /* 0x0000000003037984 */ /* 0x000ee20000000800 */
[----:B--2---:R-:W-:-:S05]  /*0550*/  IMAD.WIDE.U32 R4, R0, 0x4, R4 ;  /* 0x0000000400047825 */ /* 0x004fca00078e0004 */
[----:B---3--:R-:W-:Y:S01]  /*0560*/  REDG.E.ADD.STRONG.GPU desc[UR6][R4.64], R3 ;  /* 0x000000030400798e */ /* 0x008fe2000c12e106 */
[----:B------:R-:W-:Y:S05]  /*0570*/  EXIT ;  /* 0x000000000000794d */ /* 0x000fea0003800000 */
.L_x_6:
[----:B------:R-:W-:-:S00]  /*0580*/  BRA `(.L_x_6) ;  /* 0xfffffffc00fc7947 */ /* 0x000fc0000383ffff */
[----:B------:R-:W-:-:S00]  /*0590*/  NOP ;  /* 0x0000000000007918 */ /* 0x000fc00000000000 */
        /* <DEDUP_REMOVED lines=14> */
.L_x_11:


//--------------------- .text._Z20counting_sort_kernelPiS_iiS_S_ --------------------------
	.section	.text._Z20counting_sort_kernelPiS_iiS_S_,"ax",@progbits
	.align	128
        .global         _Z20counting_sort_kernelPiS_iiS_S_
        .type           _Z20counting_sort_kernelPiS_iiS_S_,@function
        .size           _Z20counting_sort_kernelPiS_iiS_S_,(.L_x_12 - _Z20counting_sort_kernelPiS_iiS_S_)
        .other          _Z20counting_sort_kernelPiS_iiS_S_,@"STO_CUDA_ENTRY STV_DEFAULT"
_Z20counting_sort_kernelPiS_iiS_S_:
.text._Z20counting_sort_kernelPiS_iiS_S_:
[----:B------:R-:W-:Y:S01]  /*0000*/  LDC R1, c[0x0][0x37c] ;  /* 0x0000df00ff017b82 */ /* 0x000fe20000000800 */
[----:B------:R-:W0:Y:S01]  /*0010*/  S2R R11, SR_TID.X ;  /* 0x00000000000b7919 */ /* 0x000e220000002100 */
[----:B------:R-:W1:Y:S01]  /*0020*/  LDCU.64 UR8, c[0x0][0x358] ;  /* 0x00006b00ff0877ac */ /* 0x000e620008000a00 */
[----:B------:R-:W-:-:S05]  /*0030*/  IMAD.MOV.U32 R4, RZ, RZ, RZ ;  /* 0x000000ffff047224 */ /* 0x000fca00078e00ff */
[----:B------:R-:W2:Y:S01]  /*0040*/  S2UR UR5, SR_CgaCtaId ;  /* 0x00000000000579c3 */ /* 0x000ea20000008800 */
[----:B------:R-:W3:Y:S01]  /*0050*/  LDCU UR6, c[0x0][0x394] ;  /* 0x00007280ff0677ac */ /* 0x000ee20008000800 */
[----:B0-----:R-:W-:-:S13]  /*0060*/  ISETP.NE.AND P0, PT, R11, RZ, PT ;  /* 0x000000ff0b00720c */ /* 0x001fda0003f05270 */
[----:B------:R-:W0:Y:S01]  /*0070*/  @P0 LDC.64 R2, c[0x0][0x398] ;  /* 0x0000e600ff020b82 */ /* 0x000e220000000a00 */
[----:B------:R-:W-:-:S05]  /*0080*/  @P0 IADD3 R5, PT, PT, R11, -0x1, RZ ;  /* 0xffffffff0b050810 */ /* 0x000fca0007ffe0ff */
[----:B0-----:R-:W-:-:S05]  /*0090*/  @P0 IMAD.WIDE.U32 R2, R5, 0x4, R2 ;  /* 0x0000000405020825 */ /* 0x001fca00078e0002 */
[----:B-1----:R-:W4:Y:S01]  /*00a0*/  @P0 LDG.E R4, desc[UR8][R2.64] ;  /* 0x0000000802040981 */ /* 0x002f22000c1e1900 */
[----:B------:R-:W-:Y:S01]  /*00b0*/  UMOV UR4, 0x400 ;  /* 0x0000040000047882 */ /* 0x000fe20000000000 */
[----:B------:R-:W0:Y:S01]  /*00c0*/  S2UR UR7, SR_CTAID.X ;  /* 0x00000000000779c3 */ /* 0x000e220000002500 */
[----:B--2---:R-:W-:Y:S01]  /*00d0*/  ULEA UR4, UR5, UR4, 0x18 ;  /* 0x0000000405047291 */ /* 0x004fe2000f8ec0ff */
[----:B------:R-:W-:Y:S01]  /*00e0*/  HFMA2 R6, -RZ, RZ, 0, 0 ;  /* 0x00000000ff067431 */ /* 0x000fe200000001ff */
[----:B---3--:R-:W-:Y:S02]  /*00f0*/  UISETP.GE.AND UP0, UPT, UR6, 0x1, UPT ;  /* 0x000000010600788c */ /* 0x008fe4000bf06270 */
[----:B------:R-:W-:Y:S02]  /*0100*/  UIADD3 UR5, UPT, UPT, UR6, 0x1, URZ ;  /* 0x0000000106057890 */ /* 0x000fe4000fffe0ff */
[----:B------:R-:W-:Y:S01]  /*0110*/  LEA R5, R11, UR4, 0x2 ;  /* 0x000000040b057c11 */ /* 0x000fe2000f8e10ff */
[----:B------:R-:W0:Y:S02]  /*0120*/  LDC R0, c[0x0][0x360] ;  /* 0x0000d800ff007b82 */ /* 0x000e240000000800 */
[----:B0-----:R-:W-:-:S02]  /*0130*/  IMAD R0, R0, UR7, R11 ;  /* 0x0000000700007c24 */ /* 0x001fc4000f8e020b */
[----:B----4-:R0:W-:Y:S01]  /*0140*/  STS [R5], R4 ;  /* 0x0000000405007388 */ /* 0x0101e20000000800 */
[----:B------:R-:W-:Y:S05]  /*0150*/  BRA.U !UP0, `(.L_x_7) ;  /* 0x0000000108507547 */ /* 0x000fea000b800000 */
[----:B------:R-:W-:Y:S01]  /*0160*/  IMAD.MOV.U32 R6, RZ, RZ, RZ ;  /* 0x000000ffff067224 */ /* 0x000fe200078e00ff */
[----:B------:R-:W1:Y:S01]  /*0170*/  LDCU UR10, c[0x0][0x394] ;  /* 0x00007280ff0a77ac */ /* 0x000e620008000800 */
[----:B------:R-:W-:Y:S01]  /*0180*/  USHF.L.U32 UR7, UR5, 0x2, URZ ;  /* 0x0000000205077899 */ /* 0x000fe200080006ff */
[----:B------:R-:W-:-:S11]  /*0190*/  UMOV UR6, 0x1 ;  /* 0x0000000100067882 */ /* 0x000fd60000000000 */
.L_x_8:
[----:B------:R-:W-:Y:S01]  /*01a0*/  BAR.SYNC.DEFER_BLOCKING 0x0 ;  /* 0x0000000000007b1d */ /* 0x000fe20000010000 */
[C---:B0-2---:R-:W-:Y:S01]  /*01b0*/  IMAD R4, R6.reuse, UR5, RZ ;  /* 0x0000000506047c24 */ /* 0x045fe2000f8e02ff */
[----:B------:R-:W-:Y:S02]  /*01c0*/  ISETP.GE.U32.AND P0, PT, R11, UR6, PT ;  /* 0x000000060b007c0c */ /* 0x000fe4000bf06070 */
[----:B------:R-:W-:Y:S02]  /*01d0*/  LOP3.LUT R6, R6, 0x1, RZ, 0x3c, !PT ;  /* 0x0000000106067812 */ /* 0x000fe400078e3cff */
[----:B------:R-:W-:-:S03]  /*01e0*/  LEA R2, R4, R5, 0x2 ;  /* 0x0000000504027211 */ /* 0x000fc600078e10ff */
[----:B------:R-:W-:-:S06]  /*01f0*/  IMAD R7, R6, UR7, R5 ;  /* 0x0000000706077c24 */ /* 0x000fcc000f8e0205 */
[----:B------:R-:W-:Y:S01]  /*0200*/  @P0 IADD3 R3, PT, PT, R4, -UR6, R11 ;  /* 0x8000000604030c10 */ /* 0x000fe2000fffe00b */
[----:B------:R-:W-:-:S03]  /*0210*/  USHF.L.U32 UR6, UR6, 0x1, URZ ;  /* 0x0000000106067899 */ /* 0x000fc600080006ff */
[----:B------:R-:W-:Y:S01]  /*0220*/  @P0 LEA R3, R3, UR4, 0x2 ;  /* 0x0000000403030c11 */ /* 0x000fe2000f8e10ff */
[----:B-1----:R-:W-:Y:S01]  /*0230*/  UISETP.GT.AND UP0, UPT, UR6, UR10, UPT ;  /* 0x0000000a0600728c */ /* 0x002fe2000bf04270 */
[----:B------:R-:W0:Y:S04]  /*0240*/  LDS R2, [R2] ;  /* 0x0000000002027984 */ /* 0x000e280000000800 */
[----:B0-----:R-:W-:Y:S04]  /*0250*/  STS [R7], R2 ;  /* 0x0000000207007388 */ /* 0x001fe80000000800 */
[----:B------:R-:W0:Y:S02]  /*0260*/  @P0 LDS R3, [R3] ;  /* 0x0000000003030984 */ /* 0x000e240000000800 */
[----:B0-----:R-:W-:-:S05]  /*0270*/  @P0 IMAD.IADD R4, R2, 0x1, R3 ;  /* 0x0000000102040824 */ /* 0x001fca00078e0203 */
[----:B------:R2:W-:Y:S01]  /*0280*/  @P0 STS [R7], R4 ;  /* 0x0000000407000388 */ /* 0x0005e20000000800 */
[----:B------:R-:W-:Y:S05]  /*0290*/  BRA.U !UP0, `(.L_x_8) ;  /* 0xfffffffd08c07547 */ /* 0x000fea000b83ffff */
.L_x_7:
[----:B------:R-:W-:Y:S01]  /*02a0*/  BAR.SYNC.DEFER_BLOCKING 0x0 ;  /* 0x0000000000007b1d */ /* 0x000fe20000010000 */
[----:B------:R-:W-:-:S05]  /*02b0*/  IMAD R6, R6, UR5, RZ ;  /* 0x0000000506067c24 */ /* 0x000fca000f8e02ff */
[----:B------:R-:W-:Y:S02]  /*02c0*/  LEA R8, R6, R5, 0x2 ;  /* 0x0000000506087211 */ /* 0x000fe400078e10ff */
[----:B--2---:R-:W1:Y:S08]  /*02d0*/  LDC.64 R6, c[0x0][0x3a0] ;  /* 0x0000e800ff067b82 */ /* 0x004e700000000a00 */
[----:B0-----:R-:W0:Y:S01]  /*02e0*/  LDC.64 R4, c[0x0][0x398] ;  /* 0x0000e600ff047b82 */ /* 0x001e220000000a00 */
[----:B------:R-:W2:Y:S01]  /*02f0*/  LDS R9, [R8] ;  /* 0x0000000008097984 */ /* 0x000ea20000000800 */
[----:B-1----:R-:W-:-:S04]  /*0300*/  IMAD.WIDE.U32 R2, R11, 0x4, R6 ;  /* 0x000000040b027825 */ /* 0x002fc800078e0006 */
[----:B0-----:R-:W-:Y:S01]  /*0310*/  IMAD.WIDE R4, R0, 0x4, R4 ;  /* 0x0000000400047825 */ /* 0x001fe200078e0204 */
[----:B--2---:R0:W-:Y:S04]  /*0320*/  STG.E desc[UR8][R2.64], R9 ;  /* 0x0000000902007986 */ /* 0x0041e8000c101908 */
[----:B------:R-:W2:Y:S02]  /*0330*/  LDG.E R10, desc[UR8][R4.64] ;  /* 0x00000008040a7981 */ /* 0x000ea4000c1e1900 */
[----:B--2---:R-:W-:-:S13]  /*0340*/  ISETP.GE.AND P0, PT, R10, 0x1, PT ;  /* 0x000000010a00780c */ /* 0x004fda0003f06270 */
[----:B0-----:R-:W-:Y:S05]  /*0350*/  @!P0 EXIT ;  /* 0x000000000000894d */ /* 0x001fea0003800000 */
[----:B------:R-:W-:Y:S02]  /*0360*/  IMAD.WIDE R2, R0, 0x4, R6 ;  /* 0x0000000400027825 */ /* 0x000fe400078e0206 */
[----:B------:R-:W0:Y:S03]  /*0370*/  LDC.64 R6, c[0x0][0x388] ;  /* 0x0000e200ff067b82 */ /* 0x000e260000000a00 */
[----:B------:R1:W5:Y:S01]  /*0380*/  LDG.E R8, desc[UR8][R2.64] ;  /* 0x0000000802087981 */ /* 0x000362000c1e1900 */
[----:B------:R-:W-:-:S07]  /*0390*/  IMAD.MOV.U32 R9, RZ, RZ, RZ ;  /* 0x000000ffff097224 */ /* 0x000fce00078e00ff */
.L_x_9:
[----:B-1---5:R-:W-:-:S05]  /*03a0*/  IADD3 R3, PT, PT, R8, R9, RZ ;  /* 0x0000000908037210 */ /* 0x022fca0007ffe0ff */
[----:B0-----:R-:W-:-:S05]  /*03b0*/  IMAD.WIDE R2, R3, 0x4, R6 ;  /* 0x0000000403027825 */ /* 0x001fca00078e0206 */
[----:B------:R2:W-:Y:S04]  /*03c0*/  STG.E desc[UR8][R2.64], R0 ;  /* 0x0000000002007986 */ /* 0x0005e8000c101908 */
[----:B------:R-:W3:Y:S01]  /*03d0*/  LDG.E R10, desc[UR8][R4.64] ;  /* 0x00000008040a7981 */ /* 0x000ee2000c1e1900 */
[----:B------:R-:W-:-:S04]  /*03e0*/  IADD3 R9, PT, PT, R9, 0x1, RZ ;  /* 0x0000000109097810 */ /* 0x000fc80007ffe0ff */
[----:B---3--:R-:W-:-:S13]  /*03f0*/  ISETP.GE.AND P0, PT, R9, R10, PT ;  /* 0x0000000a0900720c */ /* 0x008fda0003f06270 */
[----:B--2---:R-:W-:Y:S05]  /*0400*/  @!P0 BRA `(.L_x_9) ;  /* 0xfffffffc00e48947 */ /* 0x004fea000383ffff */
[----:B------:R-:W-:Y:S05]  /*0410*/  EXIT ;  /* 0x000000000000794d */ /* 0x000fea0003800000 */
.L_x_10:
        /* <DEDUP_REMOVED lines=14> */
.L_x_12:


//--------------------- .nv.shared._Z11hist_kernelPiiS_ --------------------------
	.section	.nv.shared._Z11hist_kernelPiiS_,"aw",@nobits
	.sectionflags	@""
	.align	16
	.zero		1024


//--------------------- .nv.shared.reserved.0     --------------------------
	.section	.nv.shared.reserved.0,"aw",@nobits
	.weak		__nv_reservedSMEM_offset_0_alias
	.size		__nv_reservedSMEM_offset_0_alias, 0, 64
	.other		__nv_reservedSMEM_offset_0_alias,@"STO_CUDA_RESERVED_SHARED STV_DEFAULT"
__nv_reservedSMEM_offset_0_alias:
	.zero		0
	.zero		64


//--------------------- .nv.shared._Z20counting_sort_kernelPiS_iiS_S_ --------------------------
	.section	.nv.shared._Z20counting_sort_kernelPiS_iiS_S_,"aw",@nobits
	.sectionflags	@""
	.align	16
	.zero		1024


//--------------------- .nv.constant0._Z11hist_kernelPiiS_ --------------------------
	.section	.nv.constant0._Z11hist_kernelPiiS_,"a",@progbits
	.sectionflags	@""
	.align	4
.nv.constant0._Z11hist_kernelPiiS_:
	.zero		920


//--------------------- .nv.constant0._Z20counting_sort_kernelPiS_iiS_S_ --------------------------
	.section	.nv.constant0._Z20counting_sort_kernelPiS_iiS_S_,"a",@progbits
	.sectionflags	@""
	.align	4
.nv.constant0._Z20counting_sort_kernelPiS_iiS_S_:
	.zero		936


//--------------------- SYMBOLS --------------------------

	.type		.nv.reservedSmem.offset0,@object
	.size		.nv.reservedSmem.offset0,0x4
	.type		.nv.reservedSmem.cap,@object
	.size		.nv.reservedSmem.cap,0x4
